//
// Generated by NVIDIA NVVM Compiler
//
// Compiler Build ID: CL-36424714
// Cuda compilation tools, release 13.0, V13.0.88
// Based on NVVM 20.0.0
//

.version 9.0
.target sm_100
.address_size 64

	// .globl	_Z9matmul_cuPKfS0_Pfi

.visible .entry _Z9matmul_cuPKfS0_Pfi(
	.param .u64 .ptr .align 1 _Z9matmul_cuPKfS0_Pfi_param_0,
	.param .u64 .ptr .align 1 _Z9matmul_cuPKfS0_Pfi_param_1,
	.param .u64 .ptr .align 1 _Z9matmul_cuPKfS0_Pfi_param_2,
	.param .u32 _Z9matmul_cuPKfS0_Pfi_param_3
)
{
	.reg .pred 	%p<10>;
	.reg .b32 	%r<40>;
	.reg .b32 	%f<67>;
	.reg .b64 	%rd<67>;

	ld.param.u64 	%rd14, [_Z9matmul_cuPKfS0_Pfi_param_0];
	ld.param.u64 	%rd15, [_Z9matmul_cuPKfS0_Pfi_param_1];
	ld.param.u32 	%r18, [_Z9matmul_cuPKfS0_Pfi_param_3];
	cvta.to.global.u64 	%rd1, %rd15;
	cvta.to.global.u64 	%rd2, %rd14;
	mov.u32 	%r19, %ntid.y;
	mov.u32 	%r20, %ctaid.y;
	mov.u32 	%r21, %tid.y;
	mad.lo.s32 	%r1, %r19, %r20, %r21;
	mov.u32 	%r22, %ntid.x;
	mov.u32 	%r23, %ctaid.x;
	mov.u32 	%r24, %tid.x;
	mad.lo.s32 	%r2, %r22, %r23, %r24;
	max.s32 	%r25, %r1, %r2;
	setp.ge.s32 	%p1, %r25, %r18;
	@%p1 bra 	$L__BB0_13;
	mul.lo.s32 	%r3, %r18, %r1;
	and.b32  	%r4, %r18, 7;
	setp.lt.u32 	%p2, %r18, 8;
	mov.f32 	%f66, 0f00000000;
	mov.b32 	%r38, 0;
	@%p2 bra 	$L__BB0_4;
	and.b32  	%r38, %r18, 2147483640;
	neg.s32 	%r36, %r38;
	mul.wide.s32 	%rd16, %r18, 4;
	add.s64 	%rd3, %rd1, %rd16;
	shl.b32 	%r7, %r18, 3;
	mul.wide.s32 	%rd17, %r18, 8;
	add.s64 	%rd4, %rd1, %rd17;
	mul.wide.s32 	%rd18, %r18, 12;
	add.s64 	%rd5, %rd1, %rd18;
	mul.wide.s32 	%rd19, %r18, 16;
	add.s64 	%rd6, %rd1, %rd19;
	mul.wide.s32 	%rd20, %r18, 20;
	add.s64 	%rd7, %rd1, %rd20;
	mul.wide.s32 	%rd21, %r18, 24;
	add.s64 	%rd8, %rd1, %rd21;
	mul.wide.s32 	%rd22, %r18, 28;
	add.s64 	%rd9, %rd1, %rd22;
	mul.wide.u32 	%rd23, %r3, 4;
	add.s64 	%rd24, %rd23, %rd2;
	add.s64 	%rd66, %rd24, 16;
	mov.f32 	%f66, 0f00000000;
	mov.u32 	%r35, %r2;
$L__BB0_3:
	.pragma "nounroll";
	mul.wide.s32 	%rd25, %r35, 4;
	add.s64 	%rd26, %rd3, %rd25;
	add.s64 	%rd27, %rd4, %rd25;
	add.s64 	%rd28, %rd5, %rd25;
	add.s64 	%rd29, %rd6, %rd25;
	add.s64 	%rd30, %rd7, %rd25;
	add.s64 	%rd31, %rd8, %rd25;
	add.s64 	%rd32, %rd9, %rd25;
	add.s64 	%rd33, %rd1, %rd25;
	ld.global.f32 	%f16, [%rd66+-16];
	ld.global.f32 	%f17, [%rd33];
	fma.rn.f32 	%f18, %f16, %f17, %f66;
	ld.global.f32 	%f19, [%rd66+-12];
	ld.global.f32 	%f20, [%rd26];
	fma.rn.f32 	%f21, %f19, %f20, %f18;
	ld.global.f32 	%f22, [%rd66+-8];
	ld.global.f32 	%f23, [%rd27];
	fma.rn.f32 	%f24, %f22, %f23, %f21;
	ld.global.f32 	%f25, [%rd66+-4];
	ld.global.f32 	%f26, [%rd28];
	fma.rn.f32 	%f27, %f25, %f26, %f24;
	ld.global.f32 	%f28, [%rd66];
	ld.global.f32 	%f29, [%rd29];
	fma.rn.f32 	%f30, %f28, %f29, %f27;
	ld.global.f32 	%f31, [%rd66+4];
	ld.global.f32 	%f32, [%rd30];
	fma.rn.f32 	%f33, %f31, %f32, %f30;
	ld.global.f32 	%f34, [%rd66+8];
	ld.global.f32 	%f35, [%rd31];
	fma.rn.f32 	%f36, %f34, %f35, %f33;
	ld.global.f32 	%f37, [%rd66+12];
	ld.global.f32 	%f38, [%rd32];
	fma.rn.f32 	%f66, %f37, %f38, %f36;
	add.s32 	%r36, %r36, 8;
	add.s32 	%r35, %r35, %r7;
	add.s64 	%rd66, %rd66, 32;
	setp.ne.s32 	%p3, %r36, 0;
	@%p3 bra 	$L__BB0_3;
$L__BB0_4:
	setp.eq.s32 	%p4, %r4, 0;
	@%p4 bra 	$L__BB0_12;
	and.b32  	%r13, %r18, 3;
	setp.lt.u32 	%p5, %r4, 4;
	@%p5 bra 	$L__BB0_7;
	add.s32 	%r27, %r38, %r3;
	mul.wide.u32 	%rd34, %r27, 4;
	add.s64 	%rd35, %rd2, %rd34;
	ld.global.f32 	%f40, [%rd35];
	mad.lo.s32 	%r28, %r38, %r18, %r2;
	mul.wide.s32 	%rd36, %r28, 4;
	add.s64 	%rd37, %rd1, %rd36;
	ld.global.f32 	%f41, [%rd37];
	fma.rn.f32 	%f42, %f40, %f41, %f66;
	cvt.u64.u32 	%rd38, %r3;
	cvt.u64.u32 	%rd39, %r38;
	add.s64 	%rd40, %rd39, %rd38;
	shl.b64 	%rd41, %rd40, 2;
	add.s64 	%rd42, %rd2, %rd41;
	ld.global.f32 	%f43, [%rd42+4];
	mul.wide.s32 	%rd43, %r18, 4;
	add.s64 	%rd44, %rd37, %rd43;
	ld.global.f32 	%f44, [%rd44];
	fma.rn.f32 	%f45, %f43, %f44, %f42;
	ld.global.f32 	%f46, [%rd42+8];
	add.s64 	%rd45, %rd44, %rd43;
	ld.global.f32 	%f47, [%rd45];
	fma.rn.f32 	%f48, %f46, %f47, %f45;
	ld.global.f32 	%f49, [%rd42+12];
	add.s64 	%rd46, %rd45, %rd43;
	ld.global.f32 	%f50, [%rd46];
	fma.rn.f32 	%f66, %f49, %f50, %f48;
	add.s32 	%r38, %r38, 4;
$L__BB0_7:
	setp.eq.s32 	%p6, %r13, 0;
	@%p6 bra 	$L__BB0_12;
	setp.eq.s32 	%p7, %r13, 1;
	@%p7 bra 	$L__BB0_10;
	add.s32 	%r29, %r38, %r3;
	mul.wide.u32 	%rd47, %r29, 4;
	add.s64 	%rd48, %rd2, %rd47;
	ld.global.f32 	%f52, [%rd48];
	mad.lo.s32 	%r30, %r38, %r18, %r2;
	mul.wide.s32 	%rd49, %r30, 4;
	add.s64 	%rd50, %rd1, %rd49;
	ld.global.f32 	%f53, [%rd50];
	fma.rn.f32 	%f54, %f52, %f53, %f66;
	cvt.u64.u32 	%rd51, %r3;
	cvt.u64.u32 	%rd52, %r38;
	add.s64 	%rd53, %rd52, %rd51;
	shl.b64 	%rd54, %rd53, 2;
	add.s64 	%rd55, %rd2, %rd54;
	ld.global.f32 	%f55, [%rd55+4];
	mul.wide.s32 	%rd56, %r18, 4;
	add.s64 	%rd57, %rd50, %rd56;
	ld.global.f32 	%f56, [%rd57];
	fma.rn.f32 	%f66, %f55, %f56, %f54;
	add.s32 	%r38, %r38, 2;
$L__BB0_10:
	and.b32  	%r31, %r18, 1;
	setp.eq.b32 	%p8, %r31, 1;
	not.pred 	%p9, %p8;
	@%p9 bra 	$L__BB0_12;
	add.s32 	%r32, %r38, %r3;
	mul.wide.u32 	%rd58, %r32, 4;
	add.s64 	%rd59, %rd2, %rd58;
	ld.global.f32 	%f57, [%rd59];
	mad.lo.s32 	%r33, %r38, %r18, %r2;
	mul.wide.s32 	%rd60, %r33, 4;
	add.s64 	%rd61, %rd1, %rd60;
	ld.global.f32 	%f58, [%rd61];
	fma.rn.f32 	%f66, %f57, %f58, %f66;
$L__BB0_12:
	ld.param.u64 	%rd65, [_Z9matmul_cuPKfS0_Pfi_param_2];
	add.s32 	%r34, %r3, %r2;
	cvta.to.global.u64 	%rd62, %rd65;
	mul.wide.s32 	%rd63, %r34, 4;
	add.s64 	%rd64, %rd62, %rd63;
	st.global.f32 	[%rd64], %f66;
$L__BB0_13:
	ret;

}


// ===== COMPILED SASS (sm_100) =====

	.target	sm_100

	.elftype	@"ET_EXEC"


//--------------------- .note.nv.tkinfo           --------------------------
	.section	.note.nv.tkinfo,"",@"SHT_NOTE"
	.sectionflags	@"SHF_NOTE_NV_TKINFO"
	.tkinfo
        /*0018*/ 	.word	0x00000002
        /*0030*/ 	.string	""
        /*0030*/ 	.string	"ptxas"
        /*0030*/ 	.string	"Cuda compilation tools, release 13.0, V13.0.88"
        /*0030*/ 	.string	"Build cuda_13.0.r13.0/compiler.36424714_0"
        /*0030*/ 	.string	"-arch sm_100 -m 64 "



//--------------------- .note.nv.cuinfo           --------------------------
	.section	.note.nv.cuinfo,"",@"SHT_NOTE"
	.sectionflags	@"SHF_NOTE_NV_CUINFO"
        /*0018*/ 	.short	0x0002
        /*001a*/ 	.short	0x0064
        /*001c*/ 	.short	0x0082
	.zero		2


//--------------------- .nv.info                  --------------------------
	.section	.nv.info,"",@"SHT_CUDA_INFO"
	.align	4


	//----- nvinfo : EIATTR_REGCOUNT
	.align		4
        /*0000*/ 	.byte	0x04, 0x2f
        /*0002*/ 	.short	(.L_1 - .L_0)
	.align		4
.L_0:
        /*0004*/ 	.word	index@(_Z9matmul_cuPKfS0_Pfi)
        /*0008*/ 	.word	0x0000001e


	//----- nvinfo : EIATTR_FRAME_SIZE
	.align		4
.L_1:
        /*000c*/ 	.byte	0x04, 0x11
        /*000e*/ 	.short	(.L_3 - .L_2)
	.align		4
.L_2:
        /*0010*/ 	.word	index@(_Z9matmul_cuPKfS0_Pfi)
        /*0014*/ 	.word	0x00000000


	//----- nvinfo : EIATTR_MIN_STACK_SIZE
	.align		4
.L_3:
        /*0018*/ 	.byte	0x04, 0x12
        /*001a*/ 	.short	(.L_5 - .L_4)
	.align		4
.L_4:
        /*001c*/ 	.word	index@(_Z9matmul_cuPKfS0_Pfi)
        /*0020*/ 	.word	0x00000000
.L_5:


//--------------------- .nv.compat                --------------------------
	.section	.nv.compat,"",@"SHT_CUDA_COMPAT_INFO"
	.align	4
        /*0000*/ 	.byte	0x02, 0x09, 0x00, 0x00, 0x02, 0x02, 0x01, 0x00, 0x02, 0x05, 0x05, 0x00, 0x03, 0x07, 0x01, 0x01
        /*0010*/ 	.byte	0x02, 0x03, 0x00, 0x00, 0x02, 0x06, 0x01, 0x00, 0x04, 0x0b, 0x08, 0x00, 0x09, 0x00, 0x00, 0x00
        /*0020*/ 	.byte	0x00, 0x00, 0x00, 0x00


//--------------------- .nv.info._Z9matmul_cuPKfS0_Pfi --------------------------
	.section	.nv.info._Z9matmul_cuPKfS0_Pfi,"",@"SHT_CUDA_INFO"
	.sectionflags	@""
	.align	4


	//----- nvinfo : EIATTR_CUDA_API_VERSION
	.align		4
        /*0000*/ 	.byte	0x04, 0x37
        /*0002*/ 	.short	(.L_7 - .L_6)
.L_6:
        /*0004*/ 	.word	0x00000082


	//----- nvinfo : EIATTR_KPARAM_INFO
	.align		4
.L_7:
        /*0008*/ 	.byte	0x04, 0x17
        /*000a*/ 	.short	(.L_9 - .L_8)
.L_8:
        /*000c*/ 	.word	0x00000000
        /*0010*/ 	.short	0x0003
        /*0012*/ 	.short	0x0018
        /*0014*/ 	.byte	0x00, 0xf0, 0x11, 0x00


	//----- nvinfo : EIATTR_KPARAM_INFO
	.align		4
.L_9:
        /*0018*/ 	.byte	0x04, 0x17
        /*001a*/ 	.short	(.L_11 - .L_10)
.L_10:
        /*001c*/ 	.word	0x00000000
        /*0020*/ 	.short	0x0002
        /*0022*/ 	.short	0x0010
        /*0024*/ 	.byte	0x00, 0xf5, 0x21, 0x00


	//----- nvinfo : EIATTR_KPARAM_INFO
	.align		4
.L_11:
        /*0028*/ 	.byte	0x04, 0x17
        /*002a*/ 	.short	(.L_13 - .L_12)
.L_12:
        /*002c*/ 	.word	0x00000000
        /*0030*/ 	.short	0x0001
        /*0032*/ 	.short	0x0008
        /*0034*/ 	.byte	0x00, 0xf5, 0x21, 0x00


	//----- nvinfo : EIATTR_KPARAM_INFO
	.align		4
.L_13:
        /*0038*/ 	.byte	0x04, 0x17
        /*003a*/ 	.short	(.L_15 - .L_14)
.L_14:
        /*003c*/ 	.word	0x00000000
        /*0040*/ 	.short	0x0000
        /*0042*/ 	.short	0x0000
        /*0044*/ 	.byte	0x00, 0xf5, 0x21, 0x00


	//----- nvinfo : EIATTR_SPARSE_MMA_MASK
	.align		4
.L_15:
        /*0048*/ 	.byte	0x03, 0x50
        /*004a*/ 	.short	0x0000


	//----- nvinfo : EIATTR_MAXREG_COUNT
	.align		4
        /*004c*/ 	.byte	0x03, 0x1b
        /*004e*/ 	.short	0x00ff


	//----- nvinfo : EIATTR_MERCURY_ISA_VERSION
	.align		4
        /*0050*/ 	.byte	0x03, 0x5f
        /*0052*/ 	.short	0x0101


	//----- nvinfo : EIATTR_VRC_CTA_INIT_COUNT
	.align		4
        /*0054*/ 	.byte	0x02, 0x4a
	.zero		1
	.zero		1


	//----- nvinfo : EIATTR_EXIT_INSTR_OFFSETS
	.align		4
        /*0058*/ 	.byte	0x04, 0x1c
        /*005a*/ 	.short	(.L_17 - .L_16)


	//   ....[0]....
.L_16:
        /*005c*/ 	.word	0x000000c0


	//   ....[1]....
        /*0060*/ 	.word	0x00000a90


	//----- nvinfo : EIATTR_CBANK_PARAM_SIZE
	.align		4
.L_17:
        /*0064*/ 	.byte	0x03, 0x19
        /*0066*/ 	.short	0x001c


	//----- nvinfo : EIATTR_PARAM_CBANK
	.align		4
        /*0068*/ 	.byte	0x04, 0x0a
        /*006a*/ 	.short	(.L_19 - .L_18)
	.align		4
.L_18:
        /*006c*/ 	.word	index@(.nv.constant0._Z9matmul_cuPKfS0_Pfi)
        /*0070*/ 	.short	0x0380
        /*0072*/ 	.short	0x001c


	//----- nvinfo : EIATTR_SW_WAR
	.align		4
.L_19:
        /*0074*/ 	.byte	0x04, 0x36
        /*0076*/ 	.short	(.L_21 - .L_20)
.L_20:
        /*0078*/ 	.word	0x00000008
.L_21:


//--------------------- .nv.callgraph             --------------------------
	.section	.nv.callgraph,"",@"SHT_CUDA_CALLGRAPH"
	.align	4
	.sectionentsize	8
	.align		4
        /*0000*/ 	.word	0x00000000
	.align		4
        /*0004*/ 	.word	0xffffffff
	.align		4
        /*0008*/ 	.word	0x00000000
	.align		4
        /*000c*/ 	.word	0xfffffffe
	.align		4
        /*0010*/ 	.word	0x00000000
	.align		4
        /*0014*/ 	.word	0xfffffffd
	.align		4
        /*0018*/ 	.word	0x00000000
	.align		4
        /*001c*/ 	.word	0xfffffffc


//--------------------- .text._Z9matmul_cuPKfS0_Pfi --------------------------
	.section	.text._Z9matmul_cuPKfS0_Pfi,"ax",@progbits
	.align	128
        .global         _Z9matmul_cuPKfS0_Pfi
        .type           _Z9matmul_cuPKfS0_Pfi,@function
        .size           _Z9matmul_cuPKfS0_Pfi,(.L_x_5 - _Z9matmul_cuPKfS0_Pfi)
        .other          _Z9matmul_cuPKfS0_Pfi,@"STO_CUDA_ENTRY STV_DEFAULT"
_Z9matmul_cuPKfS0_Pfi:
.text._Z9matmul_cuPKfS0_Pfi:
[----:B------:R-:W-:Y:S01]  /*0000*/  LDC R1, c[0x0][0x37c] ;  /* 0x0000df00ff017b82 */ /* 0x000fe20000000800 */
[----:B------:R-:W0:Y:S01]  /*0010*/  S2R R13, SR_CTAID.Y ;  /* 0x00000000000d7919 */ /* 0x000e220000002600 */
[----:B------:R-:W0:Y:S01]  /*0020*/  LDCU UR4, c[0x0][0x364] ;  /* 0x00006c80ff0477ac */ /* 0x000e220008000800 */
[----:B------:R-:W0:Y:S01]  /*0030*/  S2R R0, SR_TID.Y ;  /* 0x0000000000007919 */ /* 0x000e220000002200 */
[----:B------:R-:W1:Y:S01]  /*0040*/  LDCU UR5, c[0x0][0x360] ;  /* 0x00006c00ff0577ac */ /* 0x000e620008000800 */
[----:B------:R-:W1:Y:S01]  /*0050*/  S2R R2, SR_CTAID.X ;  /* 0x0000000000027919 */ /* 0x000e620000002500 */
[----:B------:R-:W2:Y:S01]  /*0060*/  LDCU UR20, c[0x0][0x398] ;  /* 0x00007300ff1477ac */ /* 0x000ea20008000800 */
[----:B------:R-:W1:Y:S01]  /*0070*/  S2R R3, SR_TID.X ;  /* 0x0000000000037919 */ /* 0x000e620000002100 */
[----:B0-----:R-:W-:Y:S02]  /*0080*/  IMAD R13, R13, UR4, R0 ;  /* 0x000000040d0d7c24 */ /* 0x001fe4000f8e0200 */
[----:B-1----:R-:W-:-:S05]  /*0090*/  IMAD R0, R2, UR5, R3 ;  /* 0x0000000502007c24 */ /* 0x002fca000f8e0203 */
[----:B------:R-:W-:-:S04]  /*00a0*/  VIMNMX R2, PT, PT, R13, R0, !PT ;  /* 0x000000000d027248 */ /* 0x000fc80007fe0100 */
[----:B--2---:R-:W-:-:S13]  /*00b0*/  ISETP.GE.AND P0, PT, R2, UR20, PT ;  /* 0x0000001402007c0c */ /* 0x004fda000bf06270 */
[----:B------:R-:W-:Y:S05]  /*00c0*/  @P0 EXIT ;  /* 0x000000000000094d */ /* 0x000fea0003800000 */
[----:B------:R-:W-:Y:S01]  /*00d0*/  UISETP.GE.U32.AND UP0, UPT, UR20, 0x8, UPT ;  /* 0x000000081400788c */ /* 0x000fe2000bf06070 */
[----:B------:R-:W-:Y:S02]  /*00e0*/  HFMA2 R12, -RZ, RZ, 0, 0 ;  /* 0x00000000ff0c7431 */ /* 0x000fe400000001ff */
[----:B------:R-:W-:Y:S01]  /*00f0*/  IMAD R13, R13, UR20, RZ ;  /* 0x000000140d0d7c24 */ /* 0x000fe2000f8e02ff */
[----:B------:R-:W-:Y:S01]  /*0100*/  UMOV UR4, URZ ;  /* 0x000000ff00047c82 */ /* 0x000fe20008000000 */
[----:B------:R-:W0:Y:S04]  /*0110*/  LDCU.64 UR18, c[0x0][0x358] ;  /* 0x00006b00ff1277ac */ /* 0x000e280008000a00 */
[----:B------:R-:W-:Y:S05]  /*0120*/  BRA.U !UP0, `(.L_x_0) ;  /* 0x0000000508047547 */ /* 0x000fea000b800000 */
[----:B------:R-:W1:Y:S01]  /*0130*/  LDCU.128 UR24, c[0x0][0x380] ;  /* 0x00007000ff1877ac */ /* 0x000e620008000c00 */
[----:B------:R-:W-:Y:S02]  /*0140*/  MOV R12, RZ ;  /* 0x000000ff000c7202 */ /* 0x000fe40000000f00 */
[----:B------:R-:W-:Y:S01]  /*0150*/  MOV R14, R0 ;  /* 0x00000000000e7202 */ /* 0x000fe20000000f00 */
[----:B------:R-:W-:-:S04]  /*0160*/  ULOP3.LUT UR4, UR20, 0x7ffffff8, URZ, 0xc0, !UPT ;  /* 0x7ffffff814047892 */ /* 0x000fc8000f8ec0ff */
[----:B------:R-:W-:Y:S01]  /*0170*/  UIADD3 UR5, UPT, UPT, -UR4, URZ, URZ ;  /* 0x000000ff04057290 */ /* 0x000fe2000fffe1ff */
[----:B-1----:R-:W-:Y:S01]  /*0180*/  MOV R2, UR24 ;  /* 0x0000001800027c02 */ /* 0x002fe20008000f00 */
[----:B------:R-:W-:Y:S01]  /*0190*/  UIMAD.WIDE UR6, UR20, 0x8, UR26 ;  /* 0x00000008140678a5 */ /* 0x000fe2000f8e021a */
[----:B------:R-:W-:Y:S01]  /*01a0*/  MOV R3, UR25 ;  /* 0x0000001900037c02 */ /* 0x000fe20008000f00 */
[----:B------:R-:W-:Y:S02]  /*01b0*/  UIMAD.WIDE UR8, UR20, 0xc, UR26 ;  /* 0x0000000c140878a5 */ /* 0x000fe4000f8e021a */
[----:B------:R-:W-:Y:S01]  /*01c0*/  UIMAD.WIDE UR10, UR20, 0x10, UR26 ;  /* 0x00000010140a78a5 */ /* 0x000fe2000f8e021a */
[----:B------:R-:W-:Y:S01]  /*01d0*/  IMAD.WIDE.U32 R2, R13, 0x4, R2 ;  /* 0x000000040d027825 */ /* 0x000fe200078e0002 */
[----:B------:R-:W-:Y:S02]  /*01e0*/  UIMAD.WIDE UR12, UR20, 0x14, UR26 ;  /* 0x00000014140c78a5 */ /* 0x000fe4000f8e021a */
[----:B------:R-:W-:Y:S01]  /*01f0*/  UIMAD.WIDE UR14, UR20, 0x18, UR26 ;  /* 0x00000018140e78a5 */ /* 0x000fe2000f8e021a */
[----:B------:R-:W-:Y:S01]  /*0200*/  IADD3 R2, P0, PT, R2, 0x10, RZ ;  /* 0x0000001002027810 */ /* 0x000fe20007f1e0ff */
[----:B------:R-:W-:-:S03]  /*0210*/  UIMAD.WIDE UR16, UR20, 0x1c, UR26 ;  /* 0x0000001c141078a5 */ /* 0x000fc6000f8e021a */
[----:B------:R-:W-:-:S09]  /*0220*/  IADD3.X R3, PT, PT, RZ, R3, RZ, P0, !PT ;  /* 0x00000003ff037210 */ /* 0x000fd200007fe4ff */
.L_x_1:
[----:B------:R-:W-:Y:S01]  /*0230*/  UIMAD.WIDE UR22, UR20, 0x4, UR26 ;  /* 0x00000004141678a5 */ /* 0x000fe2000f8e021a */
[----:B------:R-:W-:Y:S02]  /*0240*/  IMAD.MOV.U32 R23, RZ, RZ, 0x4 ;  /* 0x00000004ff177424 */ /* 0x000fe400078e00ff */
[----:B------:R-:W-:Y:S01]  /*0250*/  HFMA2 R11, -RZ, RZ, 0, 2.384185791015625e-07 ;  /* 0x00000004ff0b7431 */ /* 0x000fe200000001ff */
[----:B------:R-:W-:Y:S01]  /*0260*/  MOV R25, 0x4 ;  /* 0x0000000400197802 */ /* 0x000fe20000000f00 */
[----:B0-----:R-:W2:Y:S01]  /*0270*/  LDG.E R21, desc[UR18][R2.64+-0x10] ;  /* 0xfffff01202157981 */ /* 0x001ea2000c1e1900 */
[C---:B------:R-:W-:Y:S01]  /*0280*/  IMAD.WIDE R22, R14.reuse, R23, UR26 ;  /* 0x0000001a0e167e25 */ /* 0x040fe2000f8e0217 */
[----:B------:R-:W-:Y:S02]  /*0290*/  MOV R8, UR22 ;  /* 0x0000001600087c02 */ /* 0x000fe40008000f00 */
[----:B------:R-:W-:Y:S01]  /*02a0*/  MOV R9, UR23 ;  /* 0x0000001700097c02 */ /* 0x000fe20008000f00 */
[----:B------:R-:W3:Y:S02]  /*02b0*/  LDG.E R19, desc[UR18][R2.64+-0xc] ;  /* 0xfffff41202137981 */ /* 0x000ee4000c1e1900 */
[----:B------:R-:W-:-:S02]  /*02c0*/  IMAD.WIDE R8, R14, 0x4, R8 ;  /* 0x000000040e087825 */ /* 0x000fc400078e0208 */
[----:B------:R-:W2:Y:S01]  /*02d0*/  LDG.E R22, desc[UR18][R22.64] ;  /* 0x0000001216167981 */ /* 0x000ea2000c1e1900 */
[----:B------:R-:W-:Y:S01]  /*02e0*/  MOV R5, 0x4 ;  /* 0x0000000400057802 */ /* 0x000fe20000000f00 */
[C---:B------:R-:W-:Y:S02]  /*02f0*/  IMAD.WIDE R24, R14.reuse, R25, UR6 ;  /* 0x000000060e187e25 */ /* 0x040fe4000f8e0219 */
[----:B------:R0:W3:Y:S02]  /*0300*/  LDG.E R20, desc[UR18][R8.64] ;  /* 0x0000001208147981 */ /* 0x0000e4000c1e1900 */
[----:B------:R-:W-:Y:S02]  /*0310*/  IMAD.WIDE R10, R14, R11, UR8 ;  /* 0x000000080e0a7e25 */ /* 0x000fe4000f8e020b */
[----:B------:R-:W4:Y:S04]  /*0320*/  LDG.E R18, desc[UR18][R24.64] ;  /* 0x0000001218127981 */ /* 0x000f28000c1e1900 */
[----:B------:R-:W4:Y:S01]  /*0330*/  LDG.E R17, desc[UR18][R2.64+-0x8] ;  /* 0xfffff81202117981 */ /* 0x000f22000c1e1900 */
[----:B0-----:R-:W-:-:S02]  /*0340*/  HFMA2 R9, -RZ, RZ, 0, 2.384185791015625e-07 ;  /* 0x00000004ff097431 */ /* 0x001fc400000001ff */
[----:B------:R-:W-:Y:S01]  /*0350*/  IMAD.MOV.U32 R7, RZ, RZ, 0x4 ;  /* 0x00000004ff077424 */ /* 0x000fe200078e00ff */
[----:B------:R0:W5:Y:S01]  /*0360*/  LDG.E R16, desc[UR18][R10.64] ;  /* 0x000000120a107981 */ /* 0x000162000c1e1900 */
[----:B------:R-:W-:-:S03]  /*0370*/  IMAD.WIDE R4, R14, R5, UR10 ;  /* 0x0000000a0e047e25 */ /* 0x000fc6000f8e0205 */
[----:B------:R-:W5:Y:S01]  /*0380*/  LDG.E R15, desc[UR18][R2.64+-0x4] ;  /* 0xfffffc12020f7981 */ /* 0x000f62000c1e1900 */
[C---:B------:R-:W-:Y:S01]  /*0390*/  IMAD.WIDE R6, R14.reuse, R7, UR12 ;  /* 0x0000000c0e067e25 */ /* 0x040fe2000f8e0207 */
[----:B------:R-:W-:Y:S02]  /*03a0*/  MOV R27, 0x4 ;  /* 0x00000004001b7802 */ /* 0x000fe40000000f00 */
[----:B------:R1:W5:Y:S01]  /*03b0*/  LDG.E R4, desc[UR18][R4.64] ;  /* 0x0000001204047981 */ /* 0x000362000c1e1900 */
[----:B------:R-:W-:-:S03]  /*03c0*/  IMAD.WIDE R8, R14, R9, UR14 ;  /* 0x0000000e0e087e25 */ /* 0x000fc6000f8e0209 */
[----:B------:R-:W5:Y:S01]  /*03d0*/  LDG.E R23, desc[UR18][R2.64] ;  /* 0x0000001202177981 */ /* 0x000f62000c1e1900 */
[----:B0-----:R-:W-:-:S03]  /*03e0*/  IMAD.WIDE R10, R14, R27, UR16 ;  /* 0x000000100e0a7e25 */ /* 0x001fc6000f8e021b */
[----:B------:R-:W5:Y:S04]  /*03f0*/  LDG.E R7, desc[UR18][R6.64] ;  /* 0x0000001206077981 */ /* 0x000f68000c1e1900 */
[----:B------:R-:W5:Y:S04]  /*0400*/  LDG.E R24, desc[UR18][R2.64+0x4] ;  /* 0x0000041202187981 */ /* 0x000f68000c1e1900 */
[----:B------:R-:W5:Y:S04]  /*0410*/  LDG.E R8, desc[UR18][R8.64] ;  /* 0x0000001208087981 */ /* 0x000f68000c1e1900 */
[----:B------:R-:W5:Y:S04]  /*0420*/  LDG.E R25, desc[UR18][R2.64+0x8] ;  /* 0x0000081202197981 */ /* 0x000f68000c1e1900 */
[----:B------:R-:W5:Y:S04]  /*0430*/  LDG.E R10, desc[UR18][R10.64] ;  /* 0x000000120a0a7981 */ /* 0x000f68000c1e1900 */
[----:B------:R0:W5:Y:S01]  /*0440*/  LDG.E R27, desc[UR18][R2.64+0xc] ;  /* 0x00000c12021b7981 */ /* 0x000162000c1e1900 */
[----:B------:R-:W-:-:S04]  /*0450*/  UIADD3 UR5, UPT, UPT, UR5, 0x8, URZ ;  /* 0x0000000805057890 */ /* 0x000fc8000fffe0ff */
[----:B------:R-:W-:Y:S01]  /*0460*/  UISETP.NE.AND UP0, UPT, UR5, URZ, UPT ;  /* 0x000000ff0500728c */ /* 0x000fe2000bf05270 */
[----:B-1----:R-:W-:Y:S02]  /*0470*/  MOV R5, UR20 ;  /* 0x0000001400057c02 */ /* 0x002fe40008000f00 */
[----:B0-----:R-:W-:Y:S02]  /*0480*/  IADD3 R2, P0, PT, R2, 0x20, RZ ;  /* 0x0000002002027810 */ /* 0x001fe40007f1e0ff */
[----:B------:R-:W-:Y:S02]  /*0490*/  LEA R14, R5, R14, 0x3 ;  /* 0x0000000e050e7211 */ /* 0x000fe400078e18ff */
[----:B------:R-:W-:Y:S01]  /*04a0*/  IADD3.X R3, PT, PT, RZ, R3, RZ, P0, !PT ;  /* 0x00000003ff037210 */ /* 0x000fe200007fe4ff */
[----:B--2---:R-:W-:-:S04]  /*04b0*/  FFMA R22, R21, R22, R12 ;  /* 0x0000001615167223 */ /* 0x004fc8000000000c */
[----:B---3--:R-:W-:-:S04]  /*04c0*/  FFMA R20, R19, R20, R22 ;  /* 0x0000001413147223 */ /* 0x008fc80000000016 */
[----:B----4-:R-:W-:-:S04]  /*04d0*/  FFMA R18, R17, R18, R20 ;  /* 0x0000001211127223 */ /* 0x010fc80000000014 */
[----:B-----5:R-:W-:-:S04]  /*04e0*/  FFMA R16, R15, R16, R18 ;  /* 0x000000100f107223 */ /* 0x020fc80000000012 */
[----:B------:R-:W-:-:S04]  /*04f0*/  FFMA R23, R23, R4, R16 ;  /* 0x0000000417177223 */ /* 0x000fc80000000010 */
[----:B------:R-:W-:-:S04]  /*0500*/  FFMA R24, R24, R7, R23 ;  /* 0x0000000718187223 */ /* 0x000fc80000000017 */
[----:B------:R-:W-:-:S04]  /*0510*/  FFMA R8, R25, R8, R24 ;  /* 0x0000000819087223 */ /* 0x000fc80000000018 */
[----:B------:R-:W-:Y:S01]  /*0520*/  FFMA R12, R27, R10, R8 ;  /* 0x0000000a1b0c7223 */ /* 0x000fe20000000008 */
[----:B------:R-:W-:Y:S06]  /*0530*/  BRA.U UP0, `(.L_x_1) ;  /* 0xfffffffd003c7547 */ /* 0x000fec000b83ffff */
.L_x_0:
[----:B------:R-:W-:-:S04]  /*0540*/  ULOP3.LUT UR6, UR20, 0x7, URZ, 0xc0, !UPT ;  /* 0x0000000714067892 */ /* 0x000fc8000f8ec0ff */
[----:B------:R-:W-:-:S09]  /*0550*/  UISETP.NE.AND UP0, UPT, UR6, URZ, UPT ;  /* 0x000000ff0600728c */ /* 0x000fd2000bf05270 */
[----:B------:R-:W-:Y:S05]  /*0560*/  BRA.U !UP0, `(.L_x_2) ;  /* 0x0000000508387547 */ /* 0x000fea000b800000 */
[----:B------:R-:W-:Y:S02]  /*0570*/  UISETP.GE.U32.AND UP0, UPT, UR6, 0x4, UPT ;  /* 0x000000040600788c */ /* 0x000fe4000bf06070 */
[----:B------:R-:W-:-:S04]  /*0580*/  ULOP3.LUT UR5, UR20, 0x3, URZ, 0xc0, !UPT ;  /* 0x0000000314057892 */ /* 0x000fc8000f8ec0ff */
[----:B------:R-:W-:-:S03]  /*0590*/  UISETP.NE.AND UP1, UPT, UR5, URZ, UPT ;  /* 0x000000ff0500728c */ /* 0x000fc6000bf25270 */
[----:B------:R-:W-:Y:S08]  /*05a0*/  BRA.U !UP0, `(.L_x_3) ;  /* 0x00000001087c7547 */ /* 0x000ff0000b800000 */
[----:B------:R-:W1:Y:S01]  /*05b0*/  LDC.64 R6, c[0x0][0x388] ;  /* 0x0000e200ff067b82 */ /* 0x000e620000000a00 */
[----:B------:R-:W2:Y:S01]  /*05c0*/  LDCU.64 UR6, c[0x0][0x380] ;  /* 0x00007000ff0677ac */ /* 0x000ea20008000a00 */
[----:B------:R-:W-:Y:S01]  /*05d0*/  IMAD.U32 R9, RZ, RZ, UR4 ;  /* 0x00000004ff097e24 */ /* 0x000fe2000f8e00ff */
[C---:B------:R-:W-:Y:S02]  /*05e0*/  IADD3 R3, PT, PT, R13.reuse, UR4, RZ ;  /* 0x000000040d037c10 */ /* 0x040fe4000fffe0ff */
[----:B------:R-:W-:Y:S01]  /*05f0*/  IADD3 R10, P0, PT, R13, UR4, RZ ;  /* 0x000000040d0a7c10 */ /* 0x000fe2000ff1e0ff */
[----:B------:R-:W-:Y:S01]  /*0600*/  IMAD R9, R9, UR20, R0 ;  /* 0x0000001409097c24 */ /* 0x000fe2000f8e0200 */
[----:B------:R-:W-:Y:S01]  /*0610*/  MOV R11, UR20 ;  /* 0x00000014000b7c02 */ /* 0x000fe20008000f00 */
[----:B------:R-:W3:Y:S01]  /*0620*/  LDC.64 R4, c[0x0][0x380] ;  /* 0x0000e000ff047b82 */ /* 0x000ee20000000a00 */
[----:B------:R-:W-:Y:S01]  /*0630*/  MOV R15, UR20 ;  /* 0x00000014000f7c02 */ /* 0x000fe20008000f00 */
[----:B-1----:R-:W-:Y:S01]  /*0640*/  IMAD.WIDE R6, R9, 0x4, R6 ;  /* 0x0000000409067825 */ /* 0x002fe200078e0206 */
[----:B------:R-:W-:-:S05]  /*0650*/  MOV R9, UR20 ;  /* 0x0000001400097c02 */ /* 0x000fca0008000f00 */
[----:B------:R-:W-:Y:S02]  /*0660*/  IMAD.WIDE R8, R9, 0x4, R6 ;  /* 0x0000000409087825 */ /* 0x000fe400078e0206 */
[----:B0-----:R-:W4:Y:S02]  /*0670*/  LDG.E R6, desc[UR18][R6.64] ;  /* 0x0000001206067981 */ /* 0x001f24000c1e1900 */
[----:B---3--:R-:W-:Y:S01]  /*0680*/  IMAD.WIDE.U32 R4, R3, 0x4, R4 ;  /* 0x0000000403047825 */ /* 0x008fe200078e0004 */
[----:B------:R-:W-:Y:S01]  /*0690*/  IADD3.X R3, PT, PT, RZ, RZ, RZ, P0, !PT ;  /* 0x000000ffff037210 */ /* 0x000fe200007fe4ff */
[----:B------:R-:W3:Y:S01]  /*06a0*/  LDG.E R17, desc[UR18][R8.64] ;  /* 0x0000001208117981 */ /* 0x000ee2000c1e1900 */
[----:B--2---:R-:W-:-:S03]  /*06b0*/  LEA R2, P0, R10, UR6, 0x2 ;  /* 0x000000060a027c11 */ /* 0x004fc6000f8010ff */
[----:B------:R-:W4:Y:S01]  /*06c0*/  LDG.E R5, desc[UR18][R4.64] ;  /* 0x0000001204057981 */ /* 0x000f22000c1e1900 */
[----:B------:R-:W-:Y:S01]  /*06d0*/  LEA.HI.X R3, R10, UR7, R3, 0x2, P0 ;  /* 0x000000070a037c11 */ /* 0x000fe200080f1403 */
[----:B------:R-:W-:-:S04]  /*06e0*/  IMAD.WIDE R10, R11, 0x4, R8 ;  /* 0x000000040b0a7825 */ /* 0x000fc800078e0208 */
[----:B------:R-:W3:Y:S01]  /*06f0*/  LDG.E R16, desc[UR18][R2.64+0x4] ;  /* 0x0000041202107981 */ /* 0x000ee2000c1e1900 */
[----:B------:R-:W-:-:S03]  /*0700*/  IMAD.WIDE R14, R15, 0x4, R10 ;  /* 0x000000040f0e7825 */ /* 0x000fc600078e020a */
[----:B------:R-:W2:Y:S04]  /*0710*/  LDG.E R19, desc[UR18][R10.64] ;  /* 0x000000120a137981 */ /* 0x000ea8000c1e1900 */
[----:B------:R-:W2:Y:S04]  /*0720*/  LDG.E R18, desc[UR18][R2.64+0x8] ;  /* 0x0000081202127981 */ /* 0x000ea8000c1e1900 */
[----:B------:R-:W5:Y:S04]  /*0730*/  LDG.E R20, desc[UR18][R2.64+0xc] ;  /* 0x00000c1202147981 */ /* 0x000f68000c1e1900 */
[----:B------:R-:W5:Y:S01]  /*0740*/  LDG.E R14, desc[UR18][R14.64] ;  /* 0x000000120e0e7981 */ /* 0x000f62000c1e1900 */
[----:B------:R-:W-:Y:S01]  /*0750*/  UIADD3 UR4, UPT, UPT, UR4, 0x4, URZ ;  /* 0x0000000404047890 */ /* 0x000fe2000fffe0ff */
[----:B----4-:R-:W-:-:S04]  /*0760*/  FFMA R5, R5, R6, R12 ;  /* 0x0000000605057223 */ /* 0x010fc8000000000c */
[----:B---3--:R-:W-:-:S04]  /*0770*/  FFMA R5, R16, R17, R5 ;  /* 0x0000001110057223 */ /* 0x008fc80000000005 */
[----:B--2---:R-:W-:-:S04]  /*0780*/  FFMA R5, R18, R19, R5 ;  /* 0x0000001312057223 */ /* 0x004fc80000000005 */
[----:B-----5:R-:W-:-:S07]  /*0790*/  FFMA R12, R20, R14, R5 ;  /* 0x0000000e140c7223 */ /* 0x020fce0000000005 */
.L_x_3:
[----:B------:R-:W-:Y:S05]  /*07a0*/  BRA.U !UP1, `(.L_x_2) ;  /* 0x0000000109a87547 */ /* 0x000fea000b800000 */
[----:B------:R-:W-:Y:S01]  /*07b0*/  UISETP.NE.AND UP0, UPT, UR5, 0x1, UPT ;  /* 0x000000010500788c */ /* 0x000fe2000bf05270 */
[----:B------:R-:W-:Y:S01]  /*07c0*/  MOV R7, UR4 ;  /* 0x0000000400077c02 */ /* 0x000fe20008000f00 */
[----:B------:R-:W-:Y:S02]  /*07d0*/  ULOP3.LUT UR5, UR20, 0x1, URZ, 0xc0, !UPT ;  /* 0x0000000114057892 */ /* 0x000fe4000f8ec0ff */
[----:B------:R-:W-:Y:S02]  /*07e0*/  MOV R15, UR20 ;  /* 0x00000014000f7c02 */ /* 0x000fe40008000f00 */
[----:B------:R-:W-:Y:S01]  /*07f0*/  UISETP.NE.U32.AND UP1, UPT, UR5, 0x1, UPT ;  /* 0x000000010500788c */ /* 0x000fe2000bf25070 */
[----:B------:R-:W-:-:S04]  /*0800*/  PLOP3.LUT P1, PT, PT, PT, UP0, 0x80, 0x8 ;  /* 0x000000000008781c */ /* 0x000fc80003f2f008 */
[----:B------:R-:W1:Y:S01]  /*0810*/  @UP0 LDCU.128 UR8, c[0x0][0x380] ;  /* 0x00007000ff0807ac */ /* 0x000e620008000c00 */
[----:B------:R-:W-:Y:S01]  /*0820*/  PLOP3.LUT P0, PT, PT, PT, UP1, 0x80, 0x8 ;  /* 0x000000000008781c */ /* 0x000fe20003f0f018 */
[----:B------:R-:W2:Y:S04]  /*0830*/  @UP0 LDCU.64 UR6, c[0x0][0x380] ;  /* 0x00007000ff0607ac */ /* 0x000ea80008000a00 */
[----:B------:R-:W3:Y:S03]  /*0840*/  @!UP1 LDCU.128 UR12, c[0x0][0x380] ;  /* 0x00007000ff0c97ac */ /* 0x000ee60008000c00 */
[C---:B------:R-:W-:Y:S02]  /*0850*/  @P1 IADD3 R3, PT, PT, R13.reuse, UR4, RZ ;  /* 0x000000040d031c10 */ /* 0x040fe4000fffe0ff */
[----:B------:R-:W-:Y:S01]  /*0860*/  @P1 IADD3 R6, P2, PT, R13, UR4, RZ ;  /* 0x000000040d061c10 */ /* 0x000fe2000ff5e0ff */
[----:B------:R-:W-:Y:S01]  /*0870*/  @UP0 UIADD3 UR4, UPT, UPT, UR4, 0x2, URZ ;  /* 0x0000000204040890 */ /* 0x000fe2000fffe0ff */
[----:B-1----:R-:W-:Y:S01]  /*0880*/  MOV R11, UR9 ;  /* 0x00000009000b7c02 */ /* 0x002fe20008000f00 */
[----:B------:R-:W-:Y:S01]  /*0890*/  IMAD.U32 R10, RZ, RZ, UR8 ;  /* 0x00000008ff0a7e24 */ /* 0x000fe2000f8e00ff */
[----:B------:R-:W-:-:S02]  /*08a0*/  MOV R4, UR10 ;  /* 0x0000000a00047c02 */ /* 0x000fc40008000f00 */
[----:B------:R-:W-:Y:S01]  /*08b0*/  MOV R5, UR11 ;  /* 0x0000000b00057c02 */ /* 0x000fe20008000f00 */
[----:B------:R-:W-:-:S04]  /*08c0*/  @P1 IMAD.WIDE.U32 R10, R3, 0x4, R10 ;  /* 0x00000004030a1825 */ /* 0x000fc800078e000a */
[----:B------:R-:W-:Y:S01]  /*08d0*/  @P1 IMAD R3, R7, UR20, R0 ;  /* 0x0000001407031c24 */ /* 0x000fe2000f8e0200 */
[----:B------:R-:W-:Y:S01]  /*08e0*/  @P1 IADD3.X R7, PT, PT, RZ, RZ, RZ, P2, !PT ;  /* 0x000000ffff071210 */ /* 0x000fe200017fe4ff */
[----:B------:R-:W-:Y:S01]  /*08f0*/  IMAD.U32 R19, RZ, RZ, UR4 ;  /* 0x00000004ff137e24 */ /* 0x000fe2000f8e00ff */
[C---:B--2---:R-:W-:Y:S01]  /*0900*/  @P1 LEA R2, P2, R6.reuse, UR6, 0x2 ;  /* 0x0000000606021c11 */ /* 0x044fe2000f8410ff */
[----:B------:R-:W-:Y:S01]  /*0910*/  @P1 IMAD.WIDE R4, R3, 0x4, R4 ;  /* 0x0000000403041825 */ /* 0x000fe200078e0204 */
[----:B------:R-:W-:Y:S01]  /*0920*/  @!P0 IADD3 R17, PT, PT, R13, UR4, RZ ;  /* 0x000000040d118c10 */ /* 0x000fe2000fffe0ff */
[----:B0-----:R-:W2:Y:S01]  /*0930*/  @P1 LDG.E R11, desc[UR18][R10.64] ;  /* 0x000000120a0b1981 */ /* 0x001ea2000c1e1900 */
[----:B------:R-:W-:Y:S01]  /*0940*/  @P1 LEA.HI.X R3, R6, UR7, R7, 0x2, P2 ;  /* 0x0000000706031c11 */ /* 0x000fe200090f1407 */
[----:B------:R-:W-:Y:S01]  /*0950*/  @!P0 IMAD R19, R19, UR20, R0 ;  /* 0x0000001413138c24 */ /* 0x000fe2000f8e0200 */
[----:B---3--:R-:W-:Y:S01]  /*0960*/  MOV R6, UR12 ;  /* 0x0000000c00067c02 */ /* 0x008fe20008000f00 */
[----:B------:R-:W-:Y:S01]  /*0970*/  @P1 IMAD.WIDE R14, R15, 0x4, R4 ;  /* 0x000000040f0e1825 */ /* 0x000fe200078e0204 */
[----:B------:R-:W-:Y:S01]  /*0980*/  MOV R7, UR13 ;  /* 0x0000000d00077c02 */ /* 0x000fe20008000f00 */
[----:B------:R-:W2:Y:S01]  /*0990*/  @P1 LDG.E R4, desc[UR18][R4.64] ;  /* 0x0000001204041981 */ /* 0x000ea2000c1e1900 */
[----:B------:R-:W-:-:S02]  /*09a0*/  MOV R8, UR14 ;  /* 0x0000000e00087c02 */ /* 0x000fc40008000f00 */
[----:B------:R-:W-:Y:S01]  /*09b0*/  MOV R9, UR15 ;  /* 0x0000000f00097c02 */ /* 0x000fe20008000f00 */
[----:B------:R-:W-:Y:S01]  /*09c0*/  @!P0 IMAD.WIDE.U32 R6, R17, 0x4, R6 ;  /* 0x0000000411068825 */ /* 0x000fe200078e0006 */
[----:B------:R-:W3:Y:S03]  /*09d0*/  @P1 LDG.E R14, desc[UR18][R14.64] ;  /* 0x000000120e0e1981 */ /* 0x000ee6000c1e1900 */
[----:B------:R-:W-:Y:S01]  /*09e0*/  @!P0 IMAD.WIDE R8, R19, 0x4, R8 ;  /* 0x0000000413088825 */ /* 0x000fe200078e0208 */
[----:B------:R-:W3:Y:S04]  /*09f0*/  @P1 LDG.E R2, desc[UR18][R2.64+0x4] ;  /* 0x0000041202021981 */ /* 0x000ee8000c1e1900 */
[----:B------:R-:W4:Y:S04]  /*0a00*/  @!P0 LDG.E R7, desc[UR18][R6.64] ;  /* 0x0000001206078981 */ /* 0x000f28000c1e1900 */
[----:B------:R-:W4:Y:S01]  /*0a10*/  @!P0 LDG.E R8, desc[UR18][R8.64] ;  /* 0x0000001208088981 */ /* 0x000f22000c1e1900 */
[----:B--2---:R-:W-:-:S04]  /*0a20*/  @P1 FFMA R11, R11, R4, R12 ;  /* 0x000000040b0b1223 */ /* 0x004fc8000000000c */
[----:B---3--:R-:W-:-:S04]  /*0a30*/  @P1 FFMA R12, R2, R14, R11 ;  /* 0x0000000e020c1223 */ /* 0x008fc8000000000b */
[----:B----4-:R-:W-:-:S07]  /*0a40*/  @!P0 FFMA R12, R7, R8, R12 ;  /* 0x00000008070c8223 */ /* 0x010fce000000000c */
.L_x_2:
[----:B------:R-:W1:Y:S01]  /*0a50*/  LDC.64 R2, c[0x0][0x390] ;  /* 0x0000e400ff027b82 */ /* 0x000e620000000a00 */
[----:B------:R-:W-:-:S05]  /*0a60*/  IADD3 R13, PT, PT, R0, R13, RZ ;  /* 0x0000000d000d7210 */ /* 0x000fca0007ffe0ff */
[----:B-1----:R-:W-:-:S05]  /*0a70*/  IMAD.WIDE R2, R13, 0x4, R2 ;  /* 0x000000040d027825 */ /* 0x002fca00078e0202 */
[----:B0-----:R-:W-:Y:S01]  /*0a80*/  STG.E desc[UR18][R2.64], R12 ;  /* 0x0000000c02007986 */ /* 0x001fe2000c101912 */
[----:B------:R-:W-:Y:S05]  /*0a90*/  EXIT ;  /* 0x000000000000794d */ /* 0x000fea0003800000 */
.L_x_4:
[----:B------:R-:W-:-:S00]  /*0aa0*/  BRA `(.L_x_4) ;  /* 0xfffffffc00fc7947 */ /* 0x000fc0000383ffff */
[----:B------:R-:W-:-:S00]  /*0ab0*/  NOP ;  /* 0x0000000000007918 */ /* 0x000fc00000000000 */
        /* <DEDUP_REMOVED lines=12> */
.L_x_5:


//--------------------- .nv.shared.reserved.0     --------------------------
	.section	.nv.shared.reserved.0,"aw",@nobits
	.weak		__nv_reservedSMEM_offset_0_alias
	.size		__nv_reservedSMEM_offset_0_alias, 0, 64
	.other		__nv_reservedSMEM_offset_0_alias,@"STO_CUDA_RESERVED_SHARED STV_DEFAULT"
__nv_reservedSMEM_offset_0_alias:
	.zero		0
	.zero		64


//--------------------- .nv.constant0._Z9matmul_cuPKfS0_Pfi --------------------------
	.section	.nv.constant0._Z9matmul_cuPKfS0_Pfi,"a",@progbits
	.sectionflags	@""
	.align	4
.nv.constant0._Z9matmul_cuPKfS0_Pfi:
	.zero		924


//--------------------- SYMBOLS --------------------------

	.type		.nv.reservedSmem.offset0,@object
	.size		.nv.reservedSmem.offset0,0x4
